//
// Generated by NVIDIA NVVM Compiler
//
// Compiler Build ID: CL-36424714
// Cuda compilation tools, release 13.0, V13.0.88
// Based on NVVM 20.0.0
//

.version 9.0
.target sm_100
.address_size 64

	// .globl	_Z8cuda_addiPfS_

.visible .entry _Z8cuda_addiPfS_(
	.param .u32 _Z8cuda_addiPfS__param_0,
	.param .u64 .ptr .align 1 _Z8cuda_addiPfS__param_1,
	.param .u64 .ptr .align 1 _Z8cuda_addiPfS__param_2
)
{
	.reg .pred 	%p<7>;
	.reg .b32 	%r<27>;
	.reg .b32 	%f<16>;
	.reg .b64 	%rd<24>;

	ld.param.u32 	%r11, [_Z8cuda_addiPfS__param_0];
	ld.param.u64 	%rd7, [_Z8cuda_addiPfS__param_1];
	ld.param.u64 	%rd8, [_Z8cuda_addiPfS__param_2];
	cvta.to.global.u64 	%rd1, %rd8;
	cvta.to.global.u64 	%rd2, %rd7;
	mov.u32 	%r26, %tid.x;
	mov.u32 	%r2, %ntid.x;
	setp.ge.s32 	%p1, %r26, %r11;
	@%p1 bra 	$L__BB0_6;
	add.s32 	%r12, %r26, %r2;
	max.u32 	%r13, %r11, %r12;
	setp.lt.u32 	%p2, %r12, %r11;
	selp.u32 	%r14, 1, 0, %p2;
	add.s32 	%r15, %r12, %r14;
	sub.s32 	%r16, %r13, %r15;
	div.u32 	%r17, %r16, %r2;
	add.s32 	%r3, %r17, %r14;
	and.b32  	%r18, %r3, 3;
	setp.eq.s32 	%p3, %r18, 3;
	@%p3 bra 	$L__BB0_4;
	add.s32 	%r19, %r3, 1;
	and.b32  	%r20, %r19, 3;
	mul.wide.u32 	%rd23, %r26, 4;
	mul.wide.u32 	%rd4, %r2, 4;
	neg.s32 	%r24, %r20;
	mad.lo.s32 	%r26, %r2, %r20, %r26;
$L__BB0_3:
	.pragma "nounroll";
	add.s64 	%rd9, %rd2, %rd23;
	ld.global.f32 	%f1, [%rd9];
	add.s64 	%rd10, %rd1, %rd23;
	ld.global.f32 	%f2, [%rd10];
	add.f32 	%f3, %f1, %f2;
	st.global.f32 	[%rd10], %f3;
	add.s64 	%rd23, %rd23, %rd4;
	add.s32 	%r24, %r24, 1;
	setp.ne.s32 	%p4, %r24, 0;
	@%p4 bra 	$L__BB0_3;
$L__BB0_4:
	setp.lt.u32 	%p5, %r3, 3;
	@%p5 bra 	$L__BB0_6;
$L__BB0_5:
	mul.wide.u32 	%rd11, %r26, 4;
	add.s64 	%rd12, %rd2, %rd11;
	ld.global.f32 	%f4, [%rd12];
	add.s64 	%rd13, %rd1, %rd11;
	ld.global.f32 	%f5, [%rd13];
	add.f32 	%f6, %f4, %f5;
	st.global.f32 	[%rd13], %f6;
	add.s32 	%r21, %r26, %r2;
	mul.wide.u32 	%rd14, %r21, 4;
	add.s64 	%rd15, %rd2, %rd14;
	ld.global.f32 	%f7, [%rd15];
	add.s64 	%rd16, %rd1, %rd14;
	ld.global.f32 	%f8, [%rd16];
	add.f32 	%f9, %f7, %f8;
	st.global.f32 	[%rd16], %f9;
	add.s32 	%r22, %r21, %r2;
	mul.wide.u32 	%rd17, %r22, 4;
	add.s64 	%rd18, %rd2, %rd17;
	ld.global.f32 	%f10, [%rd18];
	add.s64 	%rd19, %rd1, %rd17;
	ld.global.f32 	%f11, [%rd19];
	add.f32 	%f12, %f10, %f11;
	st.global.f32 	[%rd19], %f12;
	add.s32 	%r23, %r22, %r2;
	mul.wide.u32 	%rd20, %r23, 4;
	add.s64 	%rd21, %rd2, %rd20;
	ld.global.f32 	%f13, [%rd21];
	add.s64 	%rd22, %rd1, %rd20;
	ld.global.f32 	%f14, [%rd22];
	add.f32 	%f15, %f13, %f14;
	st.global.f32 	[%rd22], %f15;
	add.s32 	%r26, %r23, %r2;
	setp.lt.s32 	%p6, %r26, %r11;
	@%p6 bra 	$L__BB0_5;
$L__BB0_6:
	ret;

}


// ===== COMPILED SASS (sm_100) =====

	.target	sm_100

	.elftype	@"ET_EXEC"


//--------------------- .note.nv.tkinfo           --------------------------
	.section	.note.nv.tkinfo,"",@"SHT_NOTE"
	.sectionflags	@"SHF_NOTE_NV_TKINFO"
	.tkinfo
        /*0018*/ 	.word	0x00000002
        /*0030*/ 	.string	""
        /*0030*/ 	.string	"ptxas"
        /*0030*/ 	.string	"Cuda compilation tools, release 13.0, V13.0.88"
        /*0030*/ 	.string	"Build cuda_13.0.r13.0/compiler.36424714_0"
        /*0030*/ 	.string	"-arch sm_100 -m 64 "



//--------------------- .note.nv.cuinfo           --------------------------
	.section	.note.nv.cuinfo,"",@"SHT_NOTE"
	.sectionflags	@"SHF_NOTE_NV_CUINFO"
        /*0018*/ 	.short	0x0002
        /*001a*/ 	.short	0x0064
        /*001c*/ 	.short	0x0082
	.zero		2


//--------------------- .nv.info                  --------------------------
	.section	.nv.info,"",@"SHT_CUDA_INFO"
	.align	4


	//----- nvinfo : EIATTR_REGCOUNT
	.align		4
        /*0000*/ 	.byte	0x04, 0x2f
        /*0002*/ 	.short	(.L_1 - .L_0)
	.align		4
.L_0:
        /*0004*/ 	.word	index@(_Z8cuda_addiPfS_)
        /*0008*/ 	.word	0x0000001a


	//----- nvinfo : EIATTR_FRAME_SIZE
	.align		4
.L_1:
        /*000c*/ 	.byte	0x04, 0x11
        /*000e*/ 	.short	(.L_3 - .L_2)
	.align		4
.L_2:
        /*0010*/ 	.word	index@(_Z8cuda_addiPfS_)
        /*0014*/ 	.word	0x00000000


	//----- nvinfo : EIATTR_MIN_STACK_SIZE
	.align		4
.L_3:
        /*0018*/ 	.byte	0x04, 0x12
        /*001a*/ 	.short	(.L_5 - .L_4)
	.align		4
.L_4:
        /*001c*/ 	.word	index@(_Z8cuda_addiPfS_)
        /*0020*/ 	.word	0x00000000
.L_5:


//--------------------- .nv.compat                --------------------------
	.section	.nv.compat,"",@"SHT_CUDA_COMPAT_INFO"
	.align	4
        /*0000*/ 	.byte	0x02, 0x09, 0x00, 0x00, 0x02, 0x02, 0x01, 0x00, 0x02, 0x05, 0x05, 0x00, 0x03, 0x07, 0x01, 0x01
        /*0010*/ 	.byte	0x02, 0x03, 0x00, 0x00, 0x02, 0x06, 0x01, 0x00, 0x04, 0x0b, 0x08, 0x00, 0x09, 0x00, 0x00, 0x00
        /*0020*/ 	.byte	0x00, 0x00, 0x00, 0x00


//--------------------- .nv.info._Z8cuda_addiPfS_ --------------------------
	.section	.nv.info._Z8cuda_addiPfS_,"",@"SHT_CUDA_INFO"
	.sectionflags	@""
	.align	4


	//----- nvinfo : EIATTR_CUDA_API_VERSION
	.align		4
        /*0000*/ 	.byte	0x04, 0x37
        /*0002*/ 	.short	(.L_7 - .L_6)
.L_6:
        /*0004*/ 	.word	0x00000082


	//----- nvinfo : EIATTR_KPARAM_INFO
	.align		4
.L_7:
        /*0008*/ 	.byte	0x04, 0x17
        /*000a*/ 	.short	(.L_9 - .L_8)
.L_8:
        /*000c*/ 	.word	0x00000000
        /*0010*/ 	.short	0x0002
        /*0012*/ 	.short	0x0010
        /*0014*/ 	.byte	0x00, 0xf5, 0x21, 0x00


	//----- nvinfo : EIATTR_KPARAM_INFO
	.align		4
.L_9:
        /*0018*/ 	.byte	0x04, 0x17
        /*001a*/ 	.short	(.L_11 - .L_10)
.L_10:
        /*001c*/ 	.word	0x00000000
        /*0020*/ 	.short	0x0001
        /*0022*/ 	.short	0x0008
        /*0024*/ 	.byte	0x00, 0xf5, 0x21, 0x00


	//----- nvinfo : EIATTR_KPARAM_INFO
	.align		4
.L_11:
        /*0028*/ 	.byte	0x04, 0x17
        /*002a*/ 	.short	(.L_13 - .L_12)
.L_12:
        /*002c*/ 	.word	0x00000000
        /*0030*/ 	.short	0x0000
        /*0032*/ 	.short	0x0000
        /*0034*/ 	.byte	0x00, 0xf0, 0x11, 0x00


	//----- nvinfo : EIATTR_SPARSE_MMA_MASK
	.align		4
.L_13:
        /*0038*/ 	.byte	0x03, 0x50
        /*003a*/ 	.short	0x0000


	//----- nvinfo : EIATTR_MAXREG_COUNT
	.align		4
        /*003c*/ 	.byte	0x03, 0x1b
        /*003e*/ 	.short	0x00ff


	//----- nvinfo : EIATTR_MERCURY_ISA_VERSION
	.align		4
        /*0040*/ 	.byte	0x03, 0x5f
        /*0042*/ 	.short	0x0101


	//----- nvinfo : EIATTR_VRC_CTA_INIT_COUNT
	.align		4
        /*0044*/ 	.byte	0x02, 0x4a
	.zero		1
	.zero		1


	//----- nvinfo : EIATTR_EXIT_INSTR_OFFSETS
	.align		4
        /*0048*/ 	.byte	0x04, 0x1c
        /*004a*/ 	.short	(.L_15 - .L_14)


	//   ....[0]....
.L_14:
        /*004c*/ 	.word	0x00000050


	//   ....[1]....
        /*0050*/ 	.word	0x00000380


	//   ....[2]....
        /*0054*/ 	.word	0x00000590


	//----- nvinfo : EIATTR_CRS_STACK_SIZE
	.align		4
.L_15:
        /*0058*/ 	.byte	0x04, 0x1e
        /*005a*/ 	.short	(.L_17 - .L_16)
.L_16:
        /*005c*/ 	.word	0x00000000


	//----- nvinfo : EIATTR_CBANK_PARAM_SIZE
	.align		4
.L_17:
        /*0060*/ 	.byte	0x03, 0x19
        /*0062*/ 	.short	0x0018


	//----- nvinfo : EIATTR_PARAM_CBANK
	.align		4
        /*0064*/ 	.byte	0x04, 0x0a
        /*0066*/ 	.short	(.L_19 - .L_18)
	.align		4
.L_18:
        /*0068*/ 	.word	index@(.nv.constant0._Z8cuda_addiPfS_)
        /*006c*/ 	.short	0x0380
        /*006e*/ 	.short	0x0018


	//----- nvinfo : EIATTR_SW_WAR
	.align		4
.L_19:
        /*0070*/ 	.byte	0x04, 0x36
        /*0072*/ 	.short	(.L_21 - .L_20)
.L_20:
        /*0074*/ 	.word	0x00000008
.L_21:


//--------------------- .nv.callgraph             --------------------------
	.section	.nv.callgraph,"",@"SHT_CUDA_CALLGRAPH"
	.align	4
	.sectionentsize	8
	.align		4
        /*0000*/ 	.word	0x00000000
	.align		4
        /*0004*/ 	.word	0xffffffff
	.align		4
        /*0008*/ 	.word	0x00000000
	.align		4
        /*000c*/ 	.word	0xfffffffe
	.align		4
        /*0010*/ 	.word	0x00000000
	.align		4
        /*0014*/ 	.word	0xfffffffd
	.align		4
        /*0018*/ 	.word	0x00000000
	.align		4
        /*001c*/ 	.word	0xfffffffc


//--------------------- .text._Z8cuda_addiPfS_    --------------------------
	.section	.text._Z8cuda_addiPfS_,"ax",@progbits
	.align	128
        .global         _Z8cuda_addiPfS_
        .type           _Z8cuda_addiPfS_,@function
        .size           _Z8cuda_addiPfS_,(.L_x_5 - _Z8cuda_addiPfS_)
        .other          _Z8cuda_addiPfS_,@"STO_CUDA_ENTRY STV_DEFAULT"
_Z8cuda_addiPfS_:
.text._Z8cuda_addiPfS_:
[----:B------:R-:W-:Y:S01]  /*0000*/  LDC R1, c[0x0][0x37c] ;  /* 0x0000df00ff017b82 */ /* 0x000fe20000000800 */
[----:B------:R-:W0:Y:S01]  /*0010*/  S2R R3, SR_TID.X ;  /* 0x0000000000037919 */ /* 0x000e220000002100 */
[----:B------:R-:W0:Y:S06]  /*0020*/  LDCU UR6, c[0x0][0x380] ;  /* 0x00007000ff0677ac */ /* 0x000e2c0008000800 */
[----:B------:R-:W1:Y:S01]  /*0030*/  LDC R0, c[0x0][0x360] ;  /* 0x0000d800ff007b82 */ /* 0x000e620000000800 */
[----:B0-----:R-:W-:-:S13]  /*0040*/  ISETP.GE.AND P0, PT, R3, UR6, PT ;  /* 0x0000000603007c0c */ /* 0x001fda000bf06270 */
[----:B------:R-:W-:Y:S05]  /*0050*/  @P0 EXIT ;  /* 0x000000000000094d */ /* 0x000fea0003800000 */
[----:B-1----:R-:W0:Y:S01]  /*0060*/  I2F.U32.RP R8, R0 ;  /* 0x0000000000087306 */ /* 0x002e220000209000 */
[----:B------:R-:W-:Y:S01]  /*0070*/  IADD3 R2, PT, PT, R3, R0, RZ ;  /* 0x0000000003027210 */ /* 0x000fe20007ffe0ff */
[----:B------:R-:W1:Y:S01]  /*0080*/  LDCU.64 UR4, c[0x0][0x358] ;  /* 0x00006b00ff0477ac */ /* 0x000e620008000a00 */
[----:B------:R-:W-:Y:S01]  /*0090*/  ISETP.NE.U32.AND P2, PT, R0, RZ, PT ;  /* 0x000000ff0000720c */ /* 0x000fe20003f45070 */
[----:B------:R-:W-:Y:S01]  /*00a0*/  BSSY.RECONVERGENT B0, `(.L_x_0) ;  /* 0x000002d000007945 */ /* 0x000fe20003800200 */
[C---:B------:R-:W-:Y:S01]  /*00b0*/  ISETP.GE.U32.AND P0, PT, R2.reuse, UR6, PT ;  /* 0x0000000602007c0c */ /* 0x040fe2000bf06070 */
[----:B------:R-:W2:Y:S01]  /*00c0*/  LDCU.64 UR8, c[0x0][0x388] ;  /* 0x00007100ff0877ac */ /* 0x000ea20008000a00 */
[----:B------:R-:W-:Y:S02]  /*00d0*/  VIMNMX.U32 R7, PT, PT, R2, UR6, !PT ;  /* 0x0000000602077c48 */ /* 0x000fe4000ffe0000 */
[----:B------:R-:W-:Y:S01]  /*00e0*/  SEL R6, RZ, 0x1, P0 ;  /* 0x00000001ff067807 */ /* 0x000fe20000000000 */
[----:B------:R-:W3:Y:S03]  /*00f0*/  LDCU.64 UR10, c[0x0][0x390] ;  /* 0x00007200ff0a77ac */ /* 0x000ee60008000a00 */
[----:B------:R-:W-:Y:S01]  /*0100*/  IADD3 R7, PT, PT, R7, -R2, -R6 ;  /* 0x8000000207077210 */ /* 0x000fe20007ffe806 */
[----:B0-----:R-:W0:Y:S02]  /*0110*/  MUFU.RCP R8, R8 ;  /* 0x0000000800087308 */ /* 0x001e240000001000 */
[----:B0-----:R-:W-:-:S06]  /*0120*/  IADD3 R4, PT, PT, R8, 0xffffffe, RZ ;  /* 0x0ffffffe08047810 */ /* 0x001fcc0007ffe0ff */
[----:B------:R0:W4:Y:S02]  /*0130*/  F2I.FTZ.U32.TRUNC.NTZ R5, R4 ;  /* 0x0000000400057305 */ /* 0x000124000021f000 */
[----:B0-----:R-:W-:Y:S02]  /*0140*/  IMAD.MOV.U32 R4, RZ, RZ, RZ ;  /* 0x000000ffff047224 */ /* 0x001fe400078e00ff */
[----:B----4-:R-:W-:-:S04]  /*0150*/  IMAD.MOV R9, RZ, RZ, -R5 ;  /* 0x000000ffff097224 */ /* 0x010fc800078e0a05 */
[----:B------:R-:W-:-:S04]  /*0160*/  IMAD R9, R9, R0, RZ ;  /* 0x0000000009097224 */ /* 0x000fc800078e02ff */
[----:B------:R-:W-:-:S06]  /*0170*/  IMAD.HI.U32 R8, R5, R9, R4 ;  /* 0x0000000905087227 */ /* 0x000fcc00078e0004 */
[----:B------:R-:W-:-:S05]  /*0180*/  IMAD.HI.U32 R5, R8, R7, RZ ;  /* 0x0000000708057227 */ /* 0x000fca00078e00ff */
[----:B------:R-:W-:-:S05]  /*0190*/  IADD3 R2, PT, PT, -R5, RZ, RZ ;  /* 0x000000ff05027210 */ /* 0x000fca0007ffe1ff */
[----:B------:R-:W-:-:S05]  /*01a0*/  IMAD R7, R0, R2, R7 ;  /* 0x0000000200077224 */ /* 0x000fca00078e0207 */
[----:B------:R-:W-:-:S13]  /*01b0*/  ISETP.GE.U32.AND P0, PT, R7, R0, PT ;  /* 0x000000000700720c */ /* 0x000fda0003f06070 */
[----:B------:R-:W-:Y:S01]  /*01c0*/  @P0 IMAD.IADD R7, R7, 0x1, -R0 ;  /* 0x0000000107070824 */ /* 0x000fe200078e0a00 */
[----:B------:R-:W-:-:S04]  /*01d0*/  @P0 IADD3 R5, PT, PT, R5, 0x1, RZ ;  /* 0x0000000105050810 */ /* 0x000fc80007ffe0ff */
[----:B------:R-:W-:-:S13]  /*01e0*/  ISETP.GE.U32.AND P1, PT, R7, R0, PT ;  /* 0x000000000700720c */ /* 0x000fda0003f26070 */
[----:B------:R-:W-:Y:S01]  /*01f0*/  @P1 VIADD R5, R5, 0x1 ;  /* 0x0000000105051836 */ /* 0x000fe20000000000 */
[----:B------:R-:W-:-:S04]  /*0200*/  @!P2 LOP3.LUT R5, RZ, R0, RZ, 0x33, !PT ;  /* 0x00000000ff05a212 */ /* 0x000fc800078e33ff */
[----:B------:R-:W-:-:S04]  /*0210*/  IADD3 R2, PT, PT, R6, R5, RZ ;  /* 0x0000000506027210 */ /* 0x000fc80007ffe0ff */
[C---:B------:R-:W-:Y:S02]  /*0220*/  LOP3.LUT R4, R2.reuse, 0x3, RZ, 0xc0, !PT ;  /* 0x0000000302047812 */ /* 0x040fe400078ec0ff */
[----:B------:R-:W-:Y:S02]  /*0230*/  ISETP.GE.U32.AND P0, PT, R2, 0x3, PT ;  /* 0x000000030200780c */ /* 0x000fe40003f06070 */
[----:B------:R-:W-:-:S13]  /*0240*/  ISETP.NE.AND P1, PT, R4, 0x3, PT ;  /* 0x000000030400780c */ /* 0x000fda0003f25270 */
[----:B-123--:R-:W-:Y:S05]  /*0250*/  @!P1 BRA `(.L_x_1) ;  /* 0x0000000000449947 */ /* 0x00efea0003800000 */
[----:B------:R-:W-:Y:S02]  /*0260*/  VIADD R2, R2, 0x1 ;  /* 0x0000000102027836 */ /* 0x000fe40000000000 */
[----:B------:R-:W-:-:S03]  /*0270*/  IMAD.WIDE.U32 R4, R3, 0x4, RZ ;  /* 0x0000000403047825 */ /* 0x000fc600078e00ff */
[----:B------:R-:W-:-:S05]  /*0280*/  LOP3.LUT R2, R2, 0x3, RZ, 0xc0, !PT ;  /* 0x0000000302027812 */ /* 0x000fca00078ec0ff */
[C---:B------:R-:W-:Y:S01]  /*0290*/  IMAD R3, R2.reuse, R0, R3 ;  /* 0x0000000002037224 */ /* 0x040fe200078e0203 */
[----:B------:R-:W-:-:S07]  /*02a0*/  IADD3 R2, PT, PT, -R2, RZ, RZ ;  /* 0x000000ff02027210 */ /* 0x000fce0007ffe1ff */
.L_x_2:
[C---:B------:R-:W-:Y:S02]  /*02b0*/  IADD3 R8, P1, PT, R4.reuse, UR8, RZ ;  /* 0x0000000804087c10 */ /* 0x040fe4000ff3e0ff */
[----:B0-----:R-:W-:Y:S02]  /*02c0*/  IADD3 R6, P2, PT, R4, UR10, RZ ;  /* 0x0000000a04067c10 */ /* 0x001fe4000ff5e0ff */
[C---:B------:R-:W-:Y:S02]  /*02d0*/  IADD3.X R9, PT, PT, R5.reuse, UR9, RZ, P1, !PT ;  /* 0x0000000905097c10 */ /* 0x040fe40008ffe4ff */
[----:B------:R-:W-:-:S03]  /*02e0*/  IADD3.X R7, PT, PT, R5, UR11, RZ, P2, !PT ;  /* 0x0000000b05077c10 */ /* 0x000fc600097fe4ff */
[----:B------:R-:W2:Y:S04]  /*02f0*/  LDG.E R8, desc[UR4][R8.64] ;  /* 0x0000000408087981 */ /* 0x000ea8000c1e1900 */
[----:B------:R-:W2:Y:S01]  /*0300*/  LDG.E R11, desc[UR4][R6.64] ;  /* 0x00000004060b7981 */ /* 0x000ea2000c1e1900 */
[----:B------:R-:W-:Y:S02]  /*0310*/  VIADD R2, R2, 0x1 ;  /* 0x0000000102027836 */ /* 0x000fe40000000000 */
[----:B------:R-:W-:-:S03]  /*0320*/  IMAD.WIDE.U32 R4, R0, 0x4, R4 ;  /* 0x0000000400047825 */ /* 0x000fc600078e0004 */
[----:B------:R-:W-:Y:S01]  /*0330*/  ISETP.NE.AND P1, PT, R2, RZ, PT ;  /* 0x000000ff0200720c */ /* 0x000fe20003f25270 */
[----:B--2---:R-:W-:-:S05]  /*0340*/  FADD R11, R8, R11 ;  /* 0x0000000b080b7221 */ /* 0x004fca0000000000 */
[----:B------:R0:W-:Y:S07]  /*0350*/  STG.E desc[UR4][R6.64], R11 ;  /* 0x0000000b06007986 */ /* 0x0001ee000c101904 */
[----:B------:R-:W-:Y:S05]  /*0360*/  @P1 BRA `(.L_x_2) ;  /* 0xfffffffc00d01947 */ /* 0x000fea000383ffff */
.L_x_1:
[----:B------:R-:W-:Y:S05]  /*0370*/  BSYNC.RECONVERGENT B0 ;  /* 0x0000000000007941 */ /* 0x000fea0003800200 */
.L_x_0:
[----:B------:R-:W-:Y:S05]  /*0380*/  @!P0 EXIT ;  /* 0x000000000000894d */ /* 0x000fea0003800000 */
.L_x_3:
[----:B0-----:R-:W0:Y:S08]  /*0390*/  LDC.64 R6, c[0x0][0x388] ;  /* 0x0000e200ff067b82 */ /* 0x001e300000000a00 */
[----:B------:R-:W1:Y:S01]  /*03a0*/  LDC.64 R4, c[0x0][0x390] ;  /* 0x0000e400ff047b82 */ /* 0x000e620000000a00 */
[----:B0-----:R-:W-:-:S06]  /*03b0*/  IMAD.WIDE.U32 R8, R3, 0x4, R6 ;  /* 0x0000000403087825 */ /* 0x001fcc00078e0006 */
[----:B------:R-:W2:Y:S01]  /*03c0*/  LDG.E R8, desc[UR4][R8.64] ;  /* 0x0000000408087981 */ /* 0x000ea2000c1e1900 */
[----:B-1----:R-:W-:-:S05]  /*03d0*/  IMAD.WIDE.U32 R10, R3, 0x4, R4 ;  /* 0x00000004030a7825 */ /* 0x002fca00078e0004 */
[----:B------:R-:W2:Y:S01]  /*03e0*/  LDG.E R13, desc[UR4][R10.64] ;  /* 0x000000040a0d7981 */ /* 0x000ea2000c1e1900 */
[----:B------:R-:W-:-:S05]  /*03f0*/  IADD3 R15, PT, PT, R0, R3, RZ ;  /* 0x00000003000f7210 */ /* 0x000fca0007ffe0ff */
[----:B------:R-:W-:-:S04]  /*0400*/  IMAD.WIDE.U32 R2, R15, 0x4, R6 ;  /* 0x000000040f027825 */ /* 0x000fc800078e0006 */
[----:B--2---:R-:W-:Y:S01]  /*0410*/  FADD R17, R8, R13 ;  /* 0x0000000d08117221 */ /* 0x004fe20000000000 */
[----:B------:R-:W-:-:S04]  /*0420*/  IMAD.WIDE.U32 R12, R15, 0x4, R4 ;  /* 0x000000040f0c7825 */ /* 0x000fc800078e0004 */
[----:B------:R0:W-:Y:S04]  /*0430*/  STG.E desc[UR4][R10.64], R17 ;  /* 0x000000110a007986 */ /* 0x0001e8000c101904 */
[----:B------:R-:W2:Y:S04]  /*0440*/  LDG.E R2, desc[UR4][R2.64] ;  /* 0x0000000402027981 */ /* 0x000ea8000c1e1900 */
[----:B------:R-:W2:Y:S01]  /*0450*/  LDG.E R19, desc[UR4][R12.64] ;  /* 0x000000040c137981 */ /* 0x000ea2000c1e1900 */
[----:B------:R-:W-:-:S04]  /*0460*/  IMAD.IADD R21, R15, 0x1, R0 ;  /* 0x000000010f157824 */ /* 0x000fc800078e0200 */
[----:B------:R-:W-:-:S04]  /*0470*/  IMAD.WIDE.U32 R8, R21, 0x4, R6 ;  /* 0x0000000415087825 */ /* 0x000fc800078e0006 */
[----:B------:R-:W-:-:S04]  /*0480*/  IMAD.WIDE.U32 R14, R21, 0x4, R4 ;  /* 0x00000004150e7825 */ /* 0x000fc800078e0004 */
[----:B--2---:R-:W-:-:S05]  /*0490*/  FADD R19, R2, R19 ;  /* 0x0000001302137221 */ /* 0x004fca0000000000 */
[----:B------:R1:W-:Y:S04]  /*04a0*/  STG.E desc[UR4][R12.64], R19 ;  /* 0x000000130c007986 */ /* 0x0003e8000c101904 */
[----:B------:R-:W2:Y:S04]  /*04b0*/  LDG.E R8, desc[UR4][R8.64] ;  /* 0x0000000408087981 */ /* 0x000ea8000c1e1900 */
[----:B------:R-:W2:Y:S01]  /*04c0*/  LDG.E R23, desc[UR4][R14.64] ;  /* 0x000000040e177981 */ /* 0x000ea2000c1e1900 */
[----:B------:R-:W-:-:S05]  /*04d0*/  IADD3 R21, PT, PT, R21, R0, RZ ;  /* 0x0000000015157210 */ /* 0x000fca0007ffe0ff */
[----:B------:R-:W-:-:S04]  /*04e0*/  IMAD.WIDE.U32 R6, R21, 0x4, R6 ;  /* 0x0000000415067825 */ /* 0x000fc800078e0006 */
[----:B------:R-:W-:-:S04]  /*04f0*/  IMAD.WIDE.U32 R4, R21, 0x4, R4 ;  /* 0x0000000415047825 */ /* 0x000fc800078e0004 */
[----:B--2---:R-:W-:-:S05]  /*0500*/  FADD R23, R8, R23 ;  /* 0x0000001708177221 */ /* 0x004fca0000000000 */
[----:B------:R1:W-:Y:S04]  /*0510*/  STG.E desc[UR4][R14.64], R23 ;  /* 0x000000170e007986 */ /* 0x0003e8000c101904 */
[----:B------:R-:W0:Y:S04]  /*0520*/  LDG.E R6, desc[UR4][R6.64] ;  /* 0x0000000406067981 */ /* 0x000e28000c1e1900 */
[----:B------:R-:W0:Y:S02]  /*0530*/  LDG.E R3, desc[UR4][R4.64] ;  /* 0x0000000404037981 */ /* 0x000e24000c1e1900 */
[----:B0-----:R-:W-:Y:S01]  /*0540*/  FADD R11, R6, R3 ;  /* 0x00000003060b7221 */ /* 0x001fe20000000000 */
[----:B------:R-:W-:-:S04]  /*0550*/  IADD3 R3, PT, PT, R21, R0, RZ ;  /* 0x0000000015037210 */ /* 0x000fc80007ffe0ff */
[----:B------:R1:W-:Y:S01]  /*0560*/  STG.E desc[UR4][R4.64], R11 ;  /* 0x0000000b04007986 */ /* 0x0003e2000c101904 */
[----:B------:R-:W-:-:S13]  /*0570*/  ISETP.GE.AND P0, PT, R3, UR6, PT ;  /* 0x0000000603007c0c */ /* 0x000fda000bf06270 */
[----:B-1----:R-:W-:Y:S05]  /*0580*/  @!P0 BRA `(.L_x_3) ;  /* 0xfffffffc00808947 */ /* 0x002fea000383ffff */
[----:B------:R-:W-:Y:S05]  /*0590*/  EXIT ;  /* 0x000000000000794d */ /* 0x000fea0003800000 */
.L_x_4:
[----:B------:R-:W-:-:S00]  /*05a0*/  BRA `(.L_x_4) ;  /* 0xfffffffc00fc7947 */ /* 0x000fc0000383ffff */
[----:B------:R-:W-:-:S00]  /*05b0*/  NOP ;  /* 0x0000000000007918 */ /* 0x000fc00000000000 */
        /* <DEDUP_REMOVED lines=12> */
.L_x_5:


//--------------------- .nv.shared.reserved.0     --------------------------
	.section	.nv.shared.reserved.0,"aw",@nobits
	.weak		__nv_reservedSMEM_offset_0_alias
	.size		__nv_reservedSMEM_offset_0_alias, 0, 64
	.other		__nv_reservedSMEM_offset_0_alias,@"STO_CUDA_RESERVED_SHARED STV_DEFAULT"
__nv_reservedSMEM_offset_0_alias:
	.zero		0
	.zero		64


//--------------------- .nv.constant0._Z8cuda_addiPfS_ --------------------------
	.section	.nv.constant0._Z8cuda_addiPfS_,"a",@progbits
	.sectionflags	@""
	.align	4
.nv.constant0._Z8cuda_addiPfS_:
	.zero		920


//--------------------- SYMBOLS --------------------------

	.type		.nv.reservedSmem.offset0,@object
	.size		.nv.reservedSmem.offset0,0x4
